//
// Generated by NVIDIA NVVM Compiler
//
// Compiler Build ID: CL-36424714
// Cuda compilation tools, release 13.0, V13.0.88
// Based on NVVM 20.0.0
//

.version 9.0
.target sm_100
.address_size 64

	// .globl	_Z11mult_kernelPiS_S_
.extern .shared .align 16 .b8 sumas_parciales[];

.visible .entry _Z11mult_kernelPiS_S_(
	.param .u64 .ptr .align 1 _Z11mult_kernelPiS_S__param_0,
	.param .u64 .ptr .align 1 _Z11mult_kernelPiS_S__param_1,
	.param .u64 .ptr .align 1 _Z11mult_kernelPiS_S__param_2
)
{
	.reg .pred 	%p<2>;
	.reg .b32 	%r<63>;
	.reg .b64 	%rd<16>;

	ld.param.u64 	%rd6, [_Z11mult_kernelPiS_S__param_0];
	ld.param.u64 	%rd7, [_Z11mult_kernelPiS_S__param_1];
	ld.param.u64 	%rd5, [_Z11mult_kernelPiS_S__param_2];
	cvta.to.global.u64 	%rd8, %rd7;
	cvta.to.global.u64 	%rd9, %rd6;
	mov.u32 	%r10, %ctaid.x;
	mov.u32 	%r11, %ntid.x;
	mov.u32 	%r12, %tid.x;
	mad.lo.s32 	%r1, %r10, %r11, %r12;
	shl.b32 	%r60, %r1, 8;
	add.s64 	%rd1, %rd9, 32;
	add.s64 	%rd15, %rd8, 32;
	mov.b32 	%r61, 0;
	mov.u32 	%r62, %r61;
$L__BB0_1:
	mul.wide.s32 	%rd10, %r60, 4;
	add.s64 	%rd11, %rd1, %rd10;
	ld.global.u32 	%r13, [%rd11+-32];
	ld.global.u32 	%r14, [%rd15+-32];
	mad.lo.s32 	%r15, %r14, %r13, %r62;
	ld.global.u32 	%r16, [%rd11+-28];
	ld.global.u32 	%r17, [%rd15+-28];
	mad.lo.s32 	%r18, %r17, %r16, %r15;
	ld.global.u32 	%r19, [%rd11+-24];
	ld.global.u32 	%r20, [%rd15+-24];
	mad.lo.s32 	%r21, %r20, %r19, %r18;
	ld.global.u32 	%r22, [%rd11+-20];
	ld.global.u32 	%r23, [%rd15+-20];
	mad.lo.s32 	%r24, %r23, %r22, %r21;
	ld.global.u32 	%r25, [%rd11+-16];
	ld.global.u32 	%r26, [%rd15+-16];
	mad.lo.s32 	%r27, %r26, %r25, %r24;
	ld.global.u32 	%r28, [%rd11+-12];
	ld.global.u32 	%r29, [%rd15+-12];
	mad.lo.s32 	%r30, %r29, %r28, %r27;
	ld.global.u32 	%r31, [%rd11+-8];
	ld.global.u32 	%r32, [%rd15+-8];
	mad.lo.s32 	%r33, %r32, %r31, %r30;
	ld.global.u32 	%r34, [%rd11+-4];
	ld.global.u32 	%r35, [%rd15+-4];
	mad.lo.s32 	%r36, %r35, %r34, %r33;
	ld.global.u32 	%r37, [%rd11];
	ld.global.u32 	%r38, [%rd15];
	mad.lo.s32 	%r39, %r38, %r37, %r36;
	ld.global.u32 	%r40, [%rd11+4];
	ld.global.u32 	%r41, [%rd15+4];
	mad.lo.s32 	%r42, %r41, %r40, %r39;
	ld.global.u32 	%r43, [%rd11+8];
	ld.global.u32 	%r44, [%rd15+8];
	mad.lo.s32 	%r45, %r44, %r43, %r42;
	ld.global.u32 	%r46, [%rd11+12];
	ld.global.u32 	%r47, [%rd15+12];
	mad.lo.s32 	%r48, %r47, %r46, %r45;
	ld.global.u32 	%r49, [%rd11+16];
	ld.global.u32 	%r50, [%rd15+16];
	mad.lo.s32 	%r51, %r50, %r49, %r48;
	ld.global.u32 	%r52, [%rd11+20];
	ld.global.u32 	%r53, [%rd15+20];
	mad.lo.s32 	%r54, %r53, %r52, %r51;
	ld.global.u32 	%r55, [%rd11+24];
	ld.global.u32 	%r56, [%rd15+24];
	mad.lo.s32 	%r57, %r56, %r55, %r54;
	ld.global.u32 	%r58, [%rd11+28];
	ld.global.u32 	%r59, [%rd15+28];
	mad.lo.s32 	%r62, %r59, %r58, %r57;
	add.s32 	%r61, %r61, 16;
	add.s32 	%r60, %r60, 16;
	add.s64 	%rd15, %rd15, 64;
	setp.ne.s32 	%p1, %r61, 256;
	@%p1 bra 	$L__BB0_1;
	cvta.to.global.u64 	%rd12, %rd5;
	mul.wide.s32 	%rd13, %r1, 4;
	add.s64 	%rd14, %rd12, %rd13;
	st.global.u32 	[%rd14], %r62;
	ret;

}
	// .globl	_Z22mult_kernel_optimizadoPiS_S_
.visible .entry _Z22mult_kernel_optimizadoPiS_S_(
	.param .u64 .ptr .align 1 _Z22mult_kernel_optimizadoPiS_S__param_0,
	.param .u64 .ptr .align 1 _Z22mult_kernel_optimizadoPiS_S__param_1,
	.param .u64 .ptr .align 1 _Z22mult_kernel_optimizadoPiS_S__param_2
)
{
	.reg .pred 	%p<3>;
	.reg .b32 	%r<84>;
	.reg .b64 	%rd<13>;

	ld.param.u64 	%rd2, [_Z22mult_kernel_optimizadoPiS_S__param_0];
	ld.param.u64 	%rd3, [_Z22mult_kernel_optimizadoPiS_S__param_1];
	ld.param.u64 	%rd1, [_Z22mult_kernel_optimizadoPiS_S__param_2];
	cvta.to.global.u64 	%rd4, %rd3;
	cvta.to.global.u64 	%rd5, %rd2;
	mov.u32 	%r1, %ctaid.x;
	mov.u32 	%r6, %ntid.x;
	mov.u32 	%r7, %tid.x;
	mad.lo.s32 	%r8, %r1, %r6, %r7;
	mul.wide.s32 	%rd6, %r8, 4;
	add.s64 	%rd7, %rd5, %rd6;
	ld.global.u32 	%r9, [%rd7];
	mul.wide.u32 	%rd8, %r7, 4;
	add.s64 	%rd9, %rd4, %rd8;
	ld.global.u32 	%r10, [%rd9];
	mul.lo.s32 	%r11, %r10, %r9;
	shl.b32 	%r12, %r7, 2;
	mov.u32 	%r13, sumas_parciales;
	add.s32 	%r14, %r13, %r12;
	st.shared.u32 	[%r14], %r11;
	bar.sync 	0;
	setp.ne.s32 	%p1, %r7, 0;
	@%p1 bra 	$L__BB1_4;
	mov.b32 	%r83, 0;
	mov.b32 	%r82, 64;
$L__BB1_2:
	add.s32 	%r18, %r13, %r82;
	ld.shared.v4.u32 	{%r19, %r20, %r21, %r22}, [%r18+-64];
	add.s32 	%r23, %r19, %r83;
	add.s32 	%r24, %r20, %r23;
	add.s32 	%r25, %r21, %r24;
	add.s32 	%r26, %r22, %r25;
	ld.shared.v4.u32 	{%r27, %r28, %r29, %r30}, [%r18+-48];
	add.s32 	%r31, %r27, %r26;
	add.s32 	%r32, %r28, %r31;
	add.s32 	%r33, %r29, %r32;
	add.s32 	%r34, %r30, %r33;
	ld.shared.v4.u32 	{%r35, %r36, %r37, %r38}, [%r18+-32];
	add.s32 	%r39, %r35, %r34;
	add.s32 	%r40, %r36, %r39;
	add.s32 	%r41, %r37, %r40;
	add.s32 	%r42, %r38, %r41;
	ld.shared.v4.u32 	{%r43, %r44, %r45, %r46}, [%r18+-16];
	add.s32 	%r47, %r43, %r42;
	add.s32 	%r48, %r44, %r47;
	add.s32 	%r49, %r45, %r48;
	add.s32 	%r50, %r46, %r49;
	ld.shared.v4.u32 	{%r51, %r52, %r53, %r54}, [%r18];
	add.s32 	%r55, %r51, %r50;
	add.s32 	%r56, %r52, %r55;
	add.s32 	%r57, %r53, %r56;
	add.s32 	%r58, %r54, %r57;
	ld.shared.v4.u32 	{%r59, %r60, %r61, %r62}, [%r18+16];
	add.s32 	%r63, %r59, %r58;
	add.s32 	%r64, %r60, %r63;
	add.s32 	%r65, %r61, %r64;
	add.s32 	%r66, %r62, %r65;
	ld.shared.v4.u32 	{%r67, %r68, %r69, %r70}, [%r18+32];
	add.s32 	%r71, %r67, %r66;
	add.s32 	%r72, %r68, %r71;
	add.s32 	%r73, %r69, %r72;
	add.s32 	%r74, %r70, %r73;
	ld.shared.v4.u32 	{%r75, %r76, %r77, %r78}, [%r18+48];
	add.s32 	%r79, %r75, %r74;
	add.s32 	%r80, %r76, %r79;
	add.s32 	%r81, %r77, %r80;
	add.s32 	%r83, %r78, %r81;
	add.s32 	%r82, %r82, 128;
	setp.ne.s32 	%p2, %r82, 1088;
	@%p2 bra 	$L__BB1_2;
	cvta.to.global.u64 	%rd10, %rd1;
	mul.wide.u32 	%rd11, %r1, 4;
	add.s64 	%rd12, %rd10, %rd11;
	st.global.u32 	[%rd12], %r83;
$L__BB1_4:
	ret;

}
	// .globl	_Z29mult_kernel_optimizado_reducePiS_S_
.visible .entry _Z29mult_kernel_optimizado_reducePiS_S_(
	.param .u64 .ptr .align 1 _Z29mult_kernel_optimizado_reducePiS_S__param_0,
	.param .u64 .ptr .align 1 _Z29mult_kernel_optimizado_reducePiS_S__param_1,
	.param .u64 .ptr .align 1 _Z29mult_kernel_optimizado_reducePiS_S__param_2
)
{
	.reg .pred 	%p<5>;
	.reg .b32 	%r<20>;
	.reg .b64 	%rd<13>;

	ld.param.u64 	%rd2, [_Z29mult_kernel_optimizado_reducePiS_S__param_0];
	ld.param.u64 	%rd3, [_Z29mult_kernel_optimizado_reducePiS_S__param_1];
	ld.param.u64 	%rd1, [_Z29mult_kernel_optimizado_reducePiS_S__param_2];
	cvta.to.global.u64 	%rd4, %rd3;
	cvta.to.global.u64 	%rd5, %rd2;
	mov.u32 	%r1, %ctaid.x;
	mov.u32 	%r19, %ntid.x;
	mov.u32 	%r3, %tid.x;
	mad.lo.s32 	%r7, %r1, %r19, %r3;
	mul.wide.s32 	%rd6, %r7, 4;
	add.s64 	%rd7, %rd5, %rd6;
	ld.global.u32 	%r8, [%rd7];
	mul.wide.u32 	%rd8, %r3, 4;
	add.s64 	%rd9, %rd4, %rd8;
	ld.global.u32 	%r9, [%rd9];
	mul.lo.s32 	%r10, %r9, %r8;
	shl.b32 	%r11, %r3, 2;
	mov.u32 	%r12, sumas_parciales;
	add.s32 	%r4, %r12, %r11;
	st.shared.u32 	[%r4], %r10;
	bar.sync 	0;
	setp.lt.u32 	%p1, %r19, 2;
	@%p1 bra 	$L__BB2_4;
$L__BB2_1:
	shr.u32 	%r6, %r19, 1;
	setp.ge.u32 	%p2, %r3, %r6;
	@%p2 bra 	$L__BB2_3;
	ld.shared.u32 	%r13, [%r4];
	shl.b32 	%r14, %r6, 2;
	add.s32 	%r15, %r4, %r14;
	ld.shared.u32 	%r16, [%r15];
	add.s32 	%r17, %r16, %r13;
	st.shared.u32 	[%r4], %r17;
$L__BB2_3:
	bar.sync 	0;
	setp.gt.u32 	%p3, %r19, 3;
	mov.u32 	%r19, %r6;
	@%p3 bra 	$L__BB2_1;
$L__BB2_4:
	setp.ne.s32 	%p4, %r3, 0;
	@%p4 bra 	$L__BB2_6;
	ld.shared.u32 	%r18, [sumas_parciales];
	cvta.to.global.u64 	%rd10, %rd1;
	mul.wide.u32 	%rd11, %r1, 4;
	add.s64 	%rd12, %rd10, %rd11;
	st.global.u32 	[%rd12], %r18;
$L__BB2_6:
	ret;

}


// ===== COMPILED SASS (sm_100) =====

	.target	sm_100

	.elftype	@"ET_EXEC"


//--------------------- .note.nv.tkinfo           --------------------------
	.section	.note.nv.tkinfo,"",@"SHT_NOTE"
	.sectionflags	@"SHF_NOTE_NV_TKINFO"
	.tkinfo
        /*0018*/ 	.word	0x00000002
        /*0030*/ 	.string	""
        /*0030*/ 	.string	"ptxas"
        /*0030*/ 	.string	"Cuda compilation tools, release 13.0, V13.0.88"
        /*0030*/ 	.string	"Build cuda_13.0.r13.0/compiler.36424714_0"
        /*0030*/ 	.string	"-arch sm_100 -m 64 "



//--------------------- .note.nv.cuinfo           --------------------------
	.section	.note.nv.cuinfo,"",@"SHT_NOTE"
	.sectionflags	@"SHF_NOTE_NV_CUINFO"
        /*0018*/ 	.short	0x0002
        /*001a*/ 	.short	0x0064
        /*001c*/ 	.short	0x0082
	.zero		2


//--------------------- .nv.info                  --------------------------
	.section	.nv.info,"",@"SHT_CUDA_INFO"
	.align	4


	//----- nvinfo : EIATTR_REGCOUNT
	.align		4
        /*0000*/ 	.byte	0x04, 0x2f
        /*0002*/ 	.short	(.L_1 - .L_0)
	.align		4
.L_0:
        /*0004*/ 	.word	index@(_Z11mult_kernelPiS_S_)
        /*0008*/ 	.word	0x0000001e


	//----- nvinfo : EIATTR_FRAME_SIZE
	.align		4
.L_1:
        /*000c*/ 	.byte	0x04, 0x11
        /*000e*/ 	.short	(.L_3 - .L_2)
	.align		4
.L_2:
        /*0010*/ 	.word	index@(_Z11mult_kernelPiS_S_)
        /*0014*/ 	.word	0x00000000


	//----- nvinfo : EIATTR_REGCOUNT
	.align		4
.L_3:
        /*0018*/ 	.byte	0x04, 0x2f
        /*001a*/ 	.short	(.L_5 - .L_4)
	.align		4
.L_4:
        /*001c*/ 	.word	index@(_Z22mult_kernel_optimizadoPiS_S_)
        /*0020*/ 	.word	0x0000001e


	//----- nvinfo : EIATTR_FRAME_SIZE
	.align		4
.L_5:
        /*0024*/ 	.byte	0x04, 0x11
        /*0026*/ 	.short	(.L_7 - .L_6)
	.align		4
.L_6:
        /*0028*/ 	.word	index@(_Z22mult_kernel_optimizadoPiS_S_)
        /*002c*/ 	.word	0x00000000


	//----- nvinfo : EIATTR_REGCOUNT
	.align		4
.L_7:
        /*0030*/ 	.byte	0x04, 0x2f
        /*0032*/ 	.short	(.L_9 - .L_8)
	.align		4
.L_8:
        /*0034*/ 	.word	index@(_Z29mult_kernel_optimizado_reducePiS_S_)
        /*0038*/ 	.word	0x0000000c


	//----- nvinfo : EIATTR_FRAME_SIZE
	.align		4
.L_9:
        /*003c*/ 	.byte	0x04, 0x11
        /*003e*/ 	.short	(.L_11 - .L_10)
	.align		4
.L_10:
        /*0040*/ 	.word	index@(_Z29mult_kernel_optimizado_reducePiS_S_)
        /*0044*/ 	.word	0x00000000


	//----- nvinfo : EIATTR_MIN_STACK_SIZE
	.align		4
.L_11:
        /*0048*/ 	.byte	0x04, 0x12
        /*004a*/ 	.short	(.L_13 - .L_12)
	.align		4
.L_12:
        /*004c*/ 	.word	index@(_Z29mult_kernel_optimizado_reducePiS_S_)
        /*0050*/ 	.word	0x00000000


	//----- nvinfo : EIATTR_MIN_STACK_SIZE
	.align		4
.L_13:
        /*0054*/ 	.byte	0x04, 0x12
        /*0056*/ 	.short	(.L_15 - .L_14)
	.align		4
.L_14:
        /*0058*/ 	.word	index@(_Z22mult_kernel_optimizadoPiS_S_)
        /*005c*/ 	.word	0x00000000


	//----- nvinfo : EIATTR_MIN_STACK_SIZE
	.align		4
.L_15:
        /*0060*/ 	.byte	0x04, 0x12
        /*0062*/ 	.short	(.L_17 - .L_16)
	.align		4
.L_16:
        /*0064*/ 	.word	index@(_Z11mult_kernelPiS_S_)
        /*0068*/ 	.word	0x00000000
.L_17:


//--------------------- .nv.compat                --------------------------
	.section	.nv.compat,"",@"SHT_CUDA_COMPAT_INFO"
	.align	4
        /*0000*/ 	.byte	0x02, 0x09, 0x00, 0x00, 0x02, 0x02, 0x01, 0x00, 0x02, 0x05, 0x05, 0x00, 0x03, 0x07, 0x01, 0x01
        /*0010*/ 	.byte	0x02, 0x03, 0x00, 0x00, 0x02, 0x06, 0x01, 0x00, 0x04, 0x0b, 0x08, 0x00, 0x09, 0x00, 0x00, 0x00
        /*0020*/ 	.byte	0x00, 0x00, 0x00, 0x00


//--------------------- .nv.info._Z29mult_kernel_optimizado_reducePiS_S_ --------------------------
	.section	.nv.info._Z29mult_kernel_optimizado_reducePiS_S_,"",@"SHT_CUDA_INFO"
	.sectionflags	@""
	.align	4


	//----- nvinfo : EIATTR_CUDA_API_VERSION
	.align		4
        /*0000*/ 	.byte	0x04, 0x37
        /*0002*/ 	.short	(.L_19 - .L_18)
.L_18:
        /*0004*/ 	.word	0x00000082


	//----- nvinfo : EIATTR_KPARAM_INFO
	.align		4
.L_19:
        /*0008*/ 	.byte	0x04, 0x17
        /*000a*/ 	.short	(.L_21 - .L_20)
.L_20:
        /*000c*/ 	.word	0x00000000
        /*0010*/ 	.short	0x0002
        /*0012*/ 	.short	0x0010
        /*0014*/ 	.byte	0x00, 0xf5, 0x21, 0x00


	//----- nvinfo : EIATTR_KPARAM_INFO
	.align		4
.L_21:
        /*0018*/ 	.byte	0x04, 0x17
        /*001a*/ 	.short	(.L_23 - .L_22)
.L_22:
        /*001c*/ 	.word	0x00000000
        /*0020*/ 	.short	0x0001
        /*0022*/ 	.short	0x0008
        /*0024*/ 	.byte	0x00, 0xf5, 0x21, 0x00


	//----- nvinfo : EIATTR_KPARAM_INFO
	.align		4
.L_23:
        /*0028*/ 	.byte	0x04, 0x17
        /*002a*/ 	.short	(.L_25 - .L_24)
.L_24:
        /*002c*/ 	.word	0x00000000
        /*0030*/ 	.short	0x0000
        /*0032*/ 	.short	0x0000
        /*0034*/ 	.byte	0x00, 0xf5, 0x21, 0x00


	//----- nvinfo : EIATTR_SPARSE_MMA_MASK
	.align		4
.L_25:
        /*0038*/ 	.byte	0x03, 0x50
        /*003a*/ 	.short	0x0000


	//----- nvinfo : EIATTR_MAXREG_COUNT
	.align		4
        /*003c*/ 	.byte	0x03, 0x1b
        /*003e*/ 	.short	0x00ff


	//----- nvinfo : EIATTR_NUM_BARRIERS
	.align		4
        /*0040*/ 	.byte	0x02, 0x4c
        /*0042*/ 	.byte	0x01
	.zero		1


	//----- nvinfo : EIATTR_MERCURY_ISA_VERSION
	.align		4
        /*0044*/ 	.byte	0x03, 0x5f
        /*0046*/ 	.short	0x0101


	//----- nvinfo : EIATTR_VRC_CTA_INIT_COUNT
	.align		4
        /*0048*/ 	.byte	0x02, 0x4a
	.zero		1
	.zero		1


	//----- nvinfo : EIATTR_EXIT_INSTR_OFFSETS
	.align		4
        /*004c*/ 	.byte	0x04, 0x1c
        /*004e*/ 	.short	(.L_27 - .L_26)


	//   ....[0]....
.L_26:
        /*0050*/ 	.word	0x00000220


	//   ....[1]....
        /*0054*/ 	.word	0x000002a0


	//----- nvinfo : EIATTR_CBANK_PARAM_SIZE
	.align		4
.L_27:
        /*0058*/ 	.byte	0x03, 0x19
        /*005a*/ 	.short	0x0018


	//----- nvinfo : EIATTR_PARAM_CBANK
	.align		4
        /*005c*/ 	.byte	0x04, 0x0a
        /*005e*/ 	.short	(.L_29 - .L_28)
	.align		4
.L_28:
        /*0060*/ 	.word	index@(.nv.constant0._Z29mult_kernel_optimizado_reducePiS_S_)
        /*0064*/ 	.short	0x0380
        /*0066*/ 	.short	0x0018


	//----- nvinfo : EIATTR_SW_WAR
	.align		4
.L_29:
        /*0068*/ 	.byte	0x04, 0x36
        /*006a*/ 	.short	(.L_31 - .L_30)
.L_30:
        /*006c*/ 	.word	0x00000008
.L_31:


//--------------------- .nv.info._Z22mult_kernel_optimizadoPiS_S_ --------------------------
	.section	.nv.info._Z22mult_kernel_optimizadoPiS_S_,"",@"SHT_CUDA_INFO"
	.sectionflags	@""
	.align	4


	//----- nvinfo : EIATTR_CUDA_API_VERSION
	.align		4
        /*0000*/ 	.byte	0x04, 0x37
        /*0002*/ 	.short	(.L_33 - .L_32)
.L_32:
        /*0004*/ 	.word	0x00000082


	//----- nvinfo : EIATTR_KPARAM_INFO
	.align		4
.L_33:
        /*0008*/ 	.byte	0x04, 0x17
        /*000a*/ 	.short	(.L_35 - .L_34)
.L_34:
        /*000c*/ 	.word	0x00000000
        /*0010*/ 	.short	0x0002
        /*0012*/ 	.short	0x0010
        /*0014*/ 	.byte	0x00, 0xf5, 0x21, 0x00


	//----- nvinfo : EIATTR_KPARAM_INFO
	.align		4
.L_35:
        /*0018*/ 	.byte	0x04, 0x17
        /*001a*/ 	.short	(.L_37 - .L_36)
.L_36:
        /*001c*/ 	.word	0x00000000
        /*0020*/ 	.short	0x0001
        /*0022*/ 	.short	0x0008
        /*0024*/ 	.byte	0x00, 0xf5, 0x21, 0x00


	//----- nvinfo : EIATTR_KPARAM_INFO
	.align		4
.L_37:
        /*0028*/ 	.byte	0x04, 0x17
        /*002a*/ 	.short	(.L_39 - .L_38)
.L_38:
        /*002c*/ 	.word	0x00000000
        /*0030*/ 	.short	0x0000
        /*0032*/ 	.short	0x0000
        /*0034*/ 	.byte	0x00, 0xf5, 0x21, 0x00


	//----- nvinfo : EIATTR_SPARSE_MMA_MASK
	.align		4
.L_39:
        /*0038*/ 	.byte	0x03, 0x50
        /*003a*/ 	.short	0x0000


	//----- nvinfo : EIATTR_MAXREG_COUNT
	.align		4
        /*003c*/ 	.byte	0x03, 0x1b
        /*003e*/ 	.short	0x00ff


	//----- nvinfo : EIATTR_NUM_BARRIERS
	.align		4
        /*0040*/ 	.byte	0x02, 0x4c
        /*0042*/ 	.byte	0x01
	.zero		1


	//----- nvinfo : EIATTR_MERCURY_ISA_VERSION
	.align		4
        /*0044*/ 	.byte	0x03, 0x5f
        /*0046*/ 	.short	0x0101


	//----- nvinfo : EIATTR_VRC_CTA_INIT_COUNT
	.align		4
        /*0048*/ 	.byte	0x02, 0x4a
	.zero		1
	.zero		1


	//----- nvinfo : EIATTR_EXIT_INSTR_OFFSETS
	.align		4
        /*004c*/ 	.byte	0x04, 0x1c
        /*004e*/ 	.short	(.L_41 - .L_40)


	//   ....[0]....
.L_40:
        /*0050*/ 	.word	0x00000140


	//   ....[1]....
        /*0054*/ 	.word	0x00000d80


	//----- nvinfo : EIATTR_CBANK_PARAM_SIZE
	.align		4
.L_41:
        /*0058*/ 	.byte	0x03, 0x19
        /*005a*/ 	.short	0x0018


	//----- nvinfo : EIATTR_PARAM_CBANK
	.align		4
        /*005c*/ 	.byte	0x04, 0x0a
        /*005e*/ 	.short	(.L_43 - .L_42)
	.align		4
.L_42:
        /*0060*/ 	.word	index@(.nv.constant0._Z22mult_kernel_optimizadoPiS_S_)
        /*0064*/ 	.short	0x0380
        /*0066*/ 	.short	0x0018


	//----- nvinfo : EIATTR_SW_WAR
	.align		4
.L_43:
        /*0068*/ 	.byte	0x04, 0x36
        /*006a*/ 	.short	(.L_45 - .L_44)
.L_44:
        /*006c*/ 	.word	0x00000008
.L_45:


//--------------------- .nv.info._Z11mult_kernelPiS_S_ --------------------------
	.section	.nv.info._Z11mult_kernelPiS_S_,"",@"SHT_CUDA_INFO"
	.sectionflags	@""
	.align	4


	//----- nvinfo : EIATTR_CUDA_API_VERSION
	.align		4
        /*0000*/ 	.byte	0x04, 0x37
        /*0002*/ 	.short	(.L_47 - .L_46)
.L_46:
        /*0004*/ 	.word	0x00000082


	//----- nvinfo : EIATTR_KPARAM_INFO
	.align		4
.L_47:
        /*0008*/ 	.byte	0x04, 0x17
        /*000a*/ 	.short	(.L_49 - .L_48)
.L_48:
        /*000c*/ 	.word	0x00000000
        /*0010*/ 	.short	0x0002
        /*0012*/ 	.short	0x0010
        /*0014*/ 	.byte	0x00, 0xf5, 0x21, 0x00


	//----- nvinfo : EIATTR_KPARAM_INFO
	.align		4
.L_49:
        /*0018*/ 	.byte	0x04, 0x17
        /*001a*/ 	.short	(.L_51 - .L_50)
.L_50:
        /*001c*/ 	.word	0x00000000
        /*0020*/ 	.short	0x0001
        /*0022*/ 	.short	0x0008
        /*0024*/ 	.byte	0x00, 0xf5, 0x21, 0x00


	//----- nvinfo : EIATTR_KPARAM_INFO
	.align		4
.L_51:
        /*0028*/ 	.byte	0x04, 0x17
        /*002a*/ 	.short	(.L_53 - .L_52)
.L_52:
        /*002c*/ 	.word	0x00000000
        /*0030*/ 	.short	0x0000
        /*0032*/ 	.short	0x0000
        /*0034*/ 	.byte	0x00, 0xf5, 0x21, 0x00


	//----- nvinfo : EIATTR_SPARSE_MMA_MASK
	.align		4
.L_53:
        /*0038*/ 	.byte	0x03, 0x50
        /*003a*/ 	.short	0x0000


	//----- nvinfo : EIATTR_MAXREG_COUNT
	.align		4
        /*003c*/ 	.byte	0x03, 0x1b
        /*003e*/ 	.short	0x00ff


	//----- nvinfo : EIATTR_MERCURY_ISA_VERSION
	.align		4
        /*0040*/ 	.byte	0x03, 0x5f
        /*0042*/ 	.short	0x0101


	//----- nvinfo : EIATTR_VRC_CTA_INIT_COUNT
	.align		4
        /*0044*/ 	.byte	0x02, 0x4a
	.zero		1
	.zero		1


	//----- nvinfo : EIATTR_EXIT_INSTR_OFFSETS
	.align		4
        /*0048*/ 	.byte	0x04, 0x1c
        /*004a*/ 	.short	(.L_55 - .L_54)


	//   ....[0]....
.L_54:
        /*004c*/ 	.word	0x000004c0


	//----- nvinfo : EIATTR_CBANK_PARAM_SIZE
	.align		4
.L_55:
        /*0050*/ 	.byte	0x03, 0x19
        /*0052*/ 	.short	0x0018


	//----- nvinfo : EIATTR_PARAM_CBANK
	.align		4
        /*0054*/ 	.byte	0x04, 0x0a
        /*0056*/ 	.short	(.L_57 - .L_56)
	.align		4
.L_56:
        /*0058*/ 	.word	index@(.nv.constant0._Z11mult_kernelPiS_S_)
        /*005c*/ 	.short	0x0380
        /*005e*/ 	.short	0x0018


	//----- nvinfo : EIATTR_SW_WAR
	.align		4
.L_57:
        /*0060*/ 	.byte	0x04, 0x36
        /*0062*/ 	.short	(.L_59 - .L_58)
.L_58:
        /*0064*/ 	.word	0x00000008
.L_59:


//--------------------- .nv.callgraph             --------------------------
	.section	.nv.callgraph,"",@"SHT_CUDA_CALLGRAPH"
	.align	4
	.sectionentsize	8
	.align		4
        /*0000*/ 	.word	0x00000000
	.align		4
        /*0004*/ 	.word	0xffffffff
	.align		4
        /*0008*/ 	.word	0x00000000
	.align		4
        /*000c*/ 	.word	0xfffffffe
	.align		4
        /*0010*/ 	.word	0x00000000
	.align		4
        /*0014*/ 	.word	0xfffffffd
	.align		4
        /*0018*/ 	.word	0x00000000
	.align		4
        /*001c*/ 	.word	0xfffffffc


//--------------------- .text._Z29mult_kernel_optimizado_reducePiS_S_ --------------------------
	.section	.text._Z29mult_kernel_optimizado_reducePiS_S_,"ax",@progbits
	.align	128
        .global         _Z29mult_kernel_optimizado_reducePiS_S_
        .type           _Z29mult_kernel_optimizado_reducePiS_S_,@function
        .size           _Z29mult_kernel_optimizado_reducePiS_S_,(.L_x_6 - _Z29mult_kernel_optimizado_reducePiS_S_)
        .other          _Z29mult_kernel_optimizado_reducePiS_S_,@"STO_CUDA_ENTRY STV_DEFAULT"
_Z29mult_kernel_optimizado_reducePiS_S_:
.text._Z29mult_kernel_optimizado_reducePiS_S_:
[----:B------:R-:W-:Y:S01]  /*0000*/  LDC R1, c[0x0][0x37c] ;  /* 0x0000df00ff017b82 */ /* 0x000fe20000000800 */
[----:B------:R-:W0:Y:S07]  /*0010*/  S2R R9, SR_CTAID.X ;  /* 0x0000000000097919 */ /* 0x000e2e0000002500 */
[----:B------:R-:W1:Y:S01]  /*0020*/  LDC.64 R4, c[0x0][0x388] ;  /* 0x0000e200ff047b82 */ /* 0x000e620000000a00 */
[----:B------:R-:W0:Y:S01]  /*0030*/  LDCU UR8, c[0x0][0x360] ;  /* 0x00006c00ff0877ac */ /* 0x000e220008000800 */
[----:B------:R-:W0:Y:S01]  /*0040*/  S2R R6, SR_TID.X ;  /* 0x0000000000067919 */ /* 0x000e220000002100 */
[----:B------:R-:W2:Y:S05]  /*0050*/  LDCU.64 UR6, c[0x0][0x358] ;  /* 0x00006b00ff0677ac */ /* 0x000eaa0008000a00 */
[----:B------:R-:W3:Y:S01]  /*0060*/  LDC.64 R2, c[0x0][0x380] ;  /* 0x0000e000ff027b82 */ /* 0x000ee20000000a00 */
[----:B0-----:R-:W-:-:S02]  /*0070*/  IMAD R7, R9, UR8, R6 ;  /* 0x0000000809077c24 */ /* 0x001fc4000f8e0206 */
[----:B-1----:R-:W-:-:S04]  /*0080*/  IMAD.WIDE.U32 R4, R6, 0x4, R4 ;  /* 0x0000000406047825 */ /* 0x002fc800078e0004 */
[----:B---3--:R-:W-:Y:S02]  /*0090*/  IMAD.WIDE R2, R7, 0x4, R2 ;  /* 0x0000000407027825 */ /* 0x008fe400078e0202 */
[----:B--2---:R-:W2:Y:S04]  /*00a0*/  LDG.E R5, desc[UR6][R4.64] ;  /* 0x0000000604057981 */ /* 0x004ea8000c1e1900 */
[----:B------:R-:W2:Y:S01]  /*00b0*/  LDG.E R2, desc[UR6][R2.64] ;  /* 0x0000000602027981 */ /* 0x000ea2000c1e1900 */
[----:B------:R-:W0:Y:S01]  /*00c0*/  S2UR UR5, SR_CgaCtaId ;  /* 0x00000000000579c3 */ /* 0x000e220000008800 */
[----:B------:R-:W-:Y:S01]  /*00d0*/  UMOV UR4, 0x400 ;  /* 0x0000040000047882 */ /* 0x000fe20000000000 */
[----:B------:R-:W-:Y:S01]  /*00e0*/  UISETP.GE.U32.AND UP0, UPT, UR8, 0x2, UPT ;  /* 0x000000020800788c */ /* 0x000fe2000bf06070 */
[----:B------:R-:W-:Y:S01]  /*00f0*/  ISETP.NE.AND P0, PT, R6, RZ, PT ;  /* 0x000000ff0600720c */ /* 0x000fe20003f05270 */
[----:B0-----:R-:W-:-:S06]  /*0100*/  ULEA UR4, UR5, UR4, 0x18 ;  /* 0x0000000405047291 */ /* 0x001fcc000f8ec0ff */
[----:B------:R-:W-:Y:S01]  /*0110*/  LEA R7, R6, UR4, 0x2 ;  /* 0x0000000406077c11 */ /* 0x000fe2000f8e10ff */
[----:B--2---:R-:W-:-:S05]  /*0120*/  IMAD R0, R2, R5, RZ ;  /* 0x0000000502007224 */ /* 0x004fca00078e02ff */
[----:B------:R0:W-:Y:S01]  /*0130*/  STS [R7], R0 ;  /* 0x0000000007007388 */ /* 0x0001e20000000800 */
[----:B------:R-:W-:Y:S06]  /*0140*/  BAR.SYNC.DEFER_BLOCKING 0x0 ;  /* 0x0000000000007b1d */ /* 0x000fec0000010000 */
[----:B------:R-:W-:Y:S05]  /*0150*/  BRA.U !UP0, `(.L_x_0) ;  /* 0x0000000108307547 */ /* 0x000fea000b800000 */
[----:B0-----:R-:W-:-:S07]  /*0160*/  IMAD.U32 R0, RZ, RZ, UR8 ;  /* 0x00000008ff007e24 */ /* 0x001fce000f8e00ff */
.L_x_1:
[----:B------:R-:W-:-:S04]  /*0170*/  SHF.R.U32.HI R4, RZ, 0x1, R0 ;  /* 0x00000001ff047819 */ /* 0x000fc80000011600 */
[----:B------:R-:W-:-:S13]  /*0180*/  ISETP.GE.U32.AND P1, PT, R6, R4, PT ;  /* 0x000000040600720c */ /* 0x000fda0003f26070 */
[----:B------:R-:W-:Y:S01]  /*0190*/  @!P1 IMAD R3, R4, 0x4, R7 ;  /* 0x0000000404039824 */ /* 0x000fe200078e0207 */
[----:B------:R-:W-:Y:S05]  /*01a0*/  @!P1 LDS R2, [R7] ;  /* 0x0000000007029984 */ /* 0x000fea0000000800 */
[----:B------:R-:W0:Y:S02]  /*01b0*/  @!P1 LDS R3, [R3] ;  /* 0x0000000003039984 */ /* 0x000e240000000800 */
[----:B0-----:R-:W-:-:S05]  /*01c0*/  @!P1 IADD3 R2, PT, PT, R2, R3, RZ ;  /* 0x0000000302029210 */ /* 0x001fca0007ffe0ff */
[----:B------:R1:W-:Y:S01]  /*01d0*/  @!P1 STS [R7], R2 ;  /* 0x0000000207009388 */ /* 0x0003e20000000800 */
[----:B------:R-:W-:Y:S01]  /*01e0*/  BAR.SYNC.DEFER_BLOCKING 0x0 ;  /* 0x0000000000007b1d */ /* 0x000fe20000010000 */
[----:B------:R-:W-:Y:S02]  /*01f0*/  ISETP.GT.U32.AND P1, PT, R0, 0x3, PT ;  /* 0x000000030000780c */ /* 0x000fe40003f24070 */
[----:B------:R-:W-:-:S11]  /*0200*/  MOV R0, R4 ;  /* 0x0000000400007202 */ /* 0x000fd60000000f00 */
[----:B-1----:R-:W-:Y:S05]  /*0210*/  @P1 BRA `(.L_x_1) ;  /* 0xfffffffc00d41947 */ /* 0x002fea000383ffff */
.L_x_0:
[----:B------:R-:W-:Y:S05]  /*0220*/  @P0 EXIT ;  /* 0x000000000000094d */ /* 0x000fea0003800000 */
[----:B------:R-:W1:Y:S01]  /*0230*/  S2UR UR5, SR_CgaCtaId ;  /* 0x00000000000579c3 */ /* 0x000e620000008800 */
[----:B------:R-:W-:-:S07]  /*0240*/  UMOV UR4, 0x400 ;  /* 0x0000040000047882 */ /* 0x000fce0000000000 */
[----:B------:R-:W2:Y:S01]  /*0250*/  LDC.64 R2, c[0x0][0x390] ;  /* 0x0000e400ff027b82 */ /* 0x000ea20000000a00 */
[----:B-1----:R-:W-:Y:S01]  /*0260*/  ULEA UR4, UR5, UR4, 0x18 ;  /* 0x0000000405047291 */ /* 0x002fe2000f8ec0ff */
[----:B--2---:R-:W-:-:S08]  /*0270*/  IMAD.WIDE.U32 R2, R9, 0x4, R2 ;  /* 0x0000000409027825 */ /* 0x004fd000078e0002 */
[----:B------:R-:W1:Y:S04]  /*0280*/  LDS R5, [UR4] ;  /* 0x00000004ff057984 */ /* 0x000e680008000800 */
[----:B-1----:R-:W-:Y:S01]  /*0290*/  STG.E desc[UR6][R2.64], R5 ;  /* 0x0000000502007986 */ /* 0x002fe2000c101906 */
[----:B------:R-:W-:Y:S05]  /*02a0*/  EXIT ;  /* 0x000000000000794d */ /* 0x000fea0003800000 */
.L_x_2:
[----:B------:R-:W-:-:S00]  /*02b0*/  BRA `(.L_x_2) ;  /* 0xfffffffc00fc7947 */ /* 0x000fc0000383ffff */
[----:B------:R-:W-:-:S00]  /*02c0*/  NOP ;  /* 0x0000000000007918 */ /* 0x000fc00000000000 */
        /* <DEDUP_REMOVED lines=11> */
.L_x_6:


//--------------------- .text._Z22mult_kernel_optimizadoPiS_S_ --------------------------
	.section	.text._Z22mult_kernel_optimizadoPiS_S_,"ax",@progbits
	.align	128
        .global         _Z22mult_kernel_optimizadoPiS_S_
        .type           _Z22mult_kernel_optimizadoPiS_S_,@function
        .size           _Z22mult_kernel_optimizadoPiS_S_,(.L_x_7 - _Z22mult_kernel_optimizadoPiS_S_)
        .other          _Z22mult_kernel_optimizadoPiS_S_,@"STO_CUDA_ENTRY STV_DEFAULT"
_Z22mult_kernel_optimizadoPiS_S_:
.text._Z22mult_kernel_optimizadoPiS_S_:
        /* <DEDUP_REMOVED lines=14> */
[----:B------:R-:W-:Y:S01]  /*00e0*/  ISETP.NE.AND P0, PT, R9, RZ, PT ;  /* 0x000000ff0900720c */ /* 0x000fe20003f05270 */
[----:B0-----:R-:W-:-:S06]  /*00f0*/  ULEA UR4, UR5, UR4, 0x18 ;  /* 0x0000000405047291 */ /* 0x001fcc000f8ec0ff */
[----:B------:R-:W-:Y:S01]  /*0100*/  LEA R7, R9, UR4, 0x2 ;  /* 0x0000000409077c11 */ /* 0x000fe2000f8e10ff */
[----:B--2---:R-:W-:-:S05]  /*0110*/  IMAD R6, R2, R5, RZ ;  /* 0x0000000502067224 */ /* 0x004fca00078e02ff */
[----:B------:R0:W-:Y:S01]  /*0120*/  STS [R7], R6 ;  /* 0x0000000607007388 */ /* 0x0001e20000000800 */
[----:B------:R-:W-:Y:S06]  /*0130*/  BAR.SYNC.DEFER_BLOCKING 0x0 ;  /* 0x0000000000007b1d */ /* 0x000fec0000010000 */
[----:B------:R-:W-:Y:S05]  /*0140*/  @P0 EXIT ;  /* 0x000000000000094d */ /* 0x000fea0003800000 */
[----:B0-----:R-:W0:Y:S01]  /*0150*/  LDS.128 R4, [UR4] ;  /* 0x00000004ff047984 */ /* 0x001e220008000c00 */
[----:B------:R-:W1:Y:S03]  /*0160*/  LDC.64 R2, c[0x0][0x390] ;  /* 0x0000e400ff027b82 */ /* 0x000e660000000a00 */
[----:B------:R-:W2:Y:S04]  /*0170*/  LDS.128 R8, [UR4+0x10] ;  /* 0x00001004ff087984 */ /* 0x000ea80008000c00 */
[----:B------:R-:W3:Y:S04]  /*0180*/  LDS.128 R24, [UR4+0x20] ;  /* 0x00002004ff187984 */ /* 0x000ee80008000c00 */
[----:B------:R-:W4:Y:S04]  /*0190*/  LDS.128 R12, [UR4+0x30] ;  /* 0x00003004ff0c7984 */ /* 0x000f280008000c00 */
[----:B------:R-:W5:Y:S04]  /*01a0*/  LDS.128 R20, [UR4+0x40] ;  /* 0x00004004ff147984 */ /* 0x000f680008000c00 */
[----:B------:R-:W5:Y:S01]  /*01b0*/  LDS.128 R16, [UR4+0x50] ;  /* 0x00005004ff107984 */ /* 0x000f620008000c00 */
[----:B-1----:R-:W-:Y:S01]  /*01c0*/  IMAD.WIDE.U32 R2, R0, 0x4, R2 ;  /* 0x0000000400027825 */ /* 0x002fe200078e0002 */
[----:B0-----:R-:W-:-:S04]  /*01d0*/  IADD3 R4, PT, PT, R6, R5, R4 ;  /* 0x0000000506047210 */ /* 0x001fc80007ffe004 */
[----:B--2---:R-:W-:Y:S02]  /*01e0*/  IADD3 R8, PT, PT, R8, R7, R4 ;  /* 0x0000000708087210 */ /* 0x004fe40007ffe004 */
[----:B------:R-:W0:Y:S02]  /*01f0*/  LDS.128 R4, [UR4+0x60] ;  /* 0x00006004ff047984 */ /* 0x000e240008000c00 */
[----:B------:R-:W-:-:S04]  /*0200*/  IADD3 R8, PT, PT, R10, R9, R8 ;  /* 0x000000090a087210 */ /* 0x000fc80007ffe008 */
[----:B---3--:R-:W-:Y:S02]  /*0210*/  IADD3 R24, PT, PT, R24, R11, R8 ;  /* 0x0000000b18187210 */ /* 0x008fe40007ffe008 */
[----:B------:R-:W1:Y:S02]  /*0220*/  LDS.128 R8, [UR4+0x70] ;  /* 0x00007004ff087984 */ /* 0x000e640008000c00 */
[----:B------:R-:W-:-:S04]  /*0230*/  IADD3 R24, PT, PT, R26, R25, R24 ;  /* 0x000000191a187210 */ /* 0x000fc80007ffe018 */
[----:B----4-:R-:W-:Y:S02]  /*0240*/  IADD3 R12, PT, PT, R12, R27, R24 ;  /* 0x0000001b0c0c7210 */ /* 0x010fe40007ffe018 */
[----:B------:R-:W2:Y:S02]  /*0250*/  LDS.128 R24, [UR4+0x80] ;  /* 0x00008004ff187984 */ /* 0x000ea40008000c00 */
[----:B------:R-:W-:-:S04]  /*0260*/  IADD3 R12, PT, PT, R14, R13, R12 ;  /* 0x0000000d0e0c7210 */ /* 0x000fc80007ffe00c */
[----:B-----5:R-:W-:Y:S02]  /*0270*/  IADD3 R20, PT, PT, R20, R15, R12 ;  /* 0x0000000f14147210 */ /* 0x020fe40007ffe00c */
[----:B------:R-:W3:Y:S02]  /*0280*/  LDS.128 R12, [UR4+0x90] ;  /* 0x00009004ff0c7984 */ /* 0x000ee40008000c00 */
[----:B------:R-:W-:-:S04]  /*0290*/  IADD3 R20, PT, PT, R22, R21, R20 ;  /* 0x0000001516147210 */ /* 0x000fc80007ffe014 */
[----:B------:R-:W-:Y:S02]  /*02a0*/  IADD3 R16, PT, PT, R16, R23, R20 ;  /* 0x0000001710107210 */ /* 0x000fe40007ffe014 */
[----:B------:R-:W4:Y:S02]  /*02b0*/  LDS.128 R20, [UR4+0xa0] ;  /* 0x0000a004ff147984 */ /* 0x000f240008000c00 */
[----:B------:R-:W-:-:S04]  /*02c0*/  IADD3 R16, PT, PT, R18, R17, R16 ;  /* 0x0000001112107210 */ /* 0x000fc80007ffe010 */
[----:B0-----:R-:W-:Y:S02]  /*02d0*/  IADD3 R4, PT, PT, R4, R19, R16 ;  /* 0x0000001304047210 */ /* 0x001fe40007ffe010 */
[----:B------:R-:W0:Y:S02]  /*02e0*/  LDS.128 R16, [UR4+0xb0] ;  /* 0x0000b004ff107984 */ /* 0x000e240008000c00 */
[----:B------:R-:W-:-:S04]  /*02f0*/  IADD3 R4, PT, PT, R6, R5, R4 ;  /* 0x0000000506047210 */ /* 0x000fc80007ffe004 */
[----:B-1----:R-:W-:Y:S02]  /*0300*/  IADD3 R8, PT, PT, R8, R7, R4 ;  /* 0x0000000708087210 */ /* 0x002fe40007ffe004 */
[----:B------:R-:W1:Y:S02]  /*0310*/  LDS.128 R4, [UR4+0xc0] ;  /* 0x0000c004ff047984 */ /* 0x000e640008000c00 */
[----:B------:R-:W-:-:S04]  /*0320*/  IADD3 R8, PT, PT, R10, R9, R8 ;  /* 0x000000090a087210 */ /* 0x000fc80007ffe008 */
[----:B--2---:R-:W-:Y:S02]  /*0330*/  IADD3 R24, PT, PT, R24, R11, R8 ;  /* 0x0000000b18187210 */ /* 0x004fe40007ffe008 */
[----:B------:R-:W2:Y:S02]  /*0340*/  LDS.128 R8, [UR4+0xd0] ;  /* 0x0000d004ff087984 */ /* 0x000ea40008000c00 */
[----:B------:R-:W-:-:S04]  /*0350*/  IADD3 R24, PT, PT, R26, R25, R24 ;  /* 0x000000191a187210 */ /* 0x000fc80007ffe018 */
[----:B---3--:R-:W-:Y:S02]  /*0360*/  IADD3 R12, PT, PT, R12, R27, R24 ;  /* 0x0000001b0c0c7210 */ /* 0x008fe40007ffe018 */
[----:B------:R-:W3:Y:S02]  /*0370*/  LDS.128 R24, [UR4+0xe0] ;  /* 0x0000e004ff187984 */ /* 0x000ee40008000c00 */
[----:B------:R-:W-:-:S04]  /*0380*/  IADD3 R12, PT, PT, R14, R13, R12 ;  /* 0x0000000d0e0c7210 */ /* 0x000fc80007ffe00c */
[----:B----4-:R-:W-:Y:S02]  /*0390*/  IADD3 R20, PT, PT, R20, R15, R12 ;  /* 0x0000000f14147210 */ /* 0x010fe40007ffe00c */
        /* <DEDUP_REMOVED lines=146> */
[----:B---3--:R-:W-:-:S04]  /*0cc0*/  IADD3 R16, PT, PT, R16, R23, R20 ;  /* 0x0000001710107210 */ /* 0x008fc80007ffe014 */
[----:B------:R-:W-:-:S04]  /*0cd0*/  IADD3 R16, PT, PT, R18, R17, R16 ;  /* 0x0000001112107210 */ /* 0x000fc80007ffe010 */
[----:B----4-:R-:W-:-:S04]  /*0ce0*/  IADD3 R4, PT, PT, R4, R19, R16 ;  /* 0x0000001304047210 */ /* 0x010fc80007ffe010 */
[----:B------:R-:W-:-:S04]  /*0cf0*/  IADD3 R4, PT, PT, R6, R5, R4 ;  /* 0x0000000506047210 */ /* 0x000fc80007ffe004 */
[----:B0-----:R-:W-:-:S04]  /*0d00*/  IADD3 R4, PT, PT, R8, R7, R4 ;  /* 0x0000000708047210 */ /* 0x001fc80007ffe004 */
[----:B------:R-:W-:-:S04]  /*0d10*/  IADD3 R4, PT, PT, R10, R9, R4 ;  /* 0x000000090a047210 */ /* 0x000fc80007ffe004 */
[----:B-1----:R-:W-:-:S04]  /*0d20*/  IADD3 R4, PT, PT, R24, R11, R4 ;  /* 0x0000000b18047210 */ /* 0x002fc80007ffe004 */
[----:B------:R-:W-:-:S04]  /*0d30*/  IADD3 R4, PT, PT, R26, R25, R4 ;  /* 0x000000191a047210 */ /* 0x000fc80007ffe004 */
[----:B--2---:R-:W-:-:S04]  /*0d40*/  IADD3 R4, PT, PT, R12, R27, R4 ;  /* 0x0000001b0c047210 */ /* 0x004fc80007ffe004 */
[----:B------:R-:W-:-:S05]  /*0d50*/  IADD3 R4, PT, PT, R14, R13, R4 ;  /* 0x0000000d0e047210 */ /* 0x000fca0007ffe004 */
[----:B------:R-:W-:-:S05]  /*0d60*/  IMAD.IADD R15, R15, 0x1, R4 ;  /* 0x000000010f0f7824 */ /* 0x000fca00078e0204 */
[----:B------:R-:W-:Y:S01]  /*0d70*/  STG.E desc[UR6][R2.64], R15 ;  /* 0x0000000f02007986 */ /* 0x000fe2000c101906 */
[----:B------:R-:W-:Y:S05]  /*0d80*/  EXIT ;  /* 0x000000000000794d */ /* 0x000fea0003800000 */
.L_x_3:
        /* <DEDUP_REMOVED lines=15> */
.L_x_7:


//--------------------- .text._Z11mult_kernelPiS_S_ --------------------------
	.section	.text._Z11mult_kernelPiS_S_,"ax",@progbits
	.align	128
        .global         _Z11mult_kernelPiS_S_
        .type           _Z11mult_kernelPiS_S_,@function
        .size           _Z11mult_kernelPiS_S_,(.L_x_8 - _Z11mult_kernelPiS_S_)
        .other          _Z11mult_kernelPiS_S_,@"STO_CUDA_ENTRY STV_DEFAULT"
_Z11mult_kernelPiS_S_:
.text._Z11mult_kernelPiS_S_:
[----:B------:R-:W-:Y:S01]  /*0000*/  LDC R1, c[0x0][0x37c] ;  /* 0x0000df00ff017b82 */ /* 0x000fe20000000800 */
[----:B------:R-:W0:Y:S07]  /*0010*/  S2R R3, SR_TID.X ;  /* 0x0000000000037919 */ /* 0x000e2e0000002100 */
[----:B------:R-:W0:Y:S01]  /*0020*/  S2UR UR5, SR_CTAID.X ;  /* 0x00000000000579c3 */ /* 0x000e220000002500 */
[----:B------:R-:W1:Y:S01]  /*0030*/  LDCU.128 UR8, c[0x0][0x380] ;  /* 0x00007000ff0877ac */ /* 0x000e620008000c00 */
[----:B------:R-:W-:Y:S01]  /*0040*/  HFMA2 R15, -RZ, RZ, 0, 0 ;  /* 0x00000000ff0f7431 */ /* 0x000fe200000001ff */
[----:B------:R-:W2:Y:S05]  /*0050*/  LDCU.64 UR12, c[0x0][0x358] ;  /* 0x00006b00ff0c77ac */ /* 0x000eaa0008000a00 */
[----:B------:R-:W0:Y:S01]  /*0060*/  LDC R0, c[0x0][0x360] ;  /* 0x0000d800ff007b82 */ /* 0x000e220000000800 */
[----:B-1----:R-:W-:-:S02]  /*0070*/  UIADD3 UR4, UP1, UPT, UR10, 0x20, URZ ;  /* 0x000000200a047890 */ /* 0x002fc4000ff3e0ff */
[----:B------:R-:W-:-:S04]  /*0080*/  UIADD3 UR6, UP0, UPT, UR8, 0x20, URZ ;  /* 0x0000002008067890 */ /* 0x000fc8000ff1e0ff */
[----:B------:R-:W-:Y:S01]  /*0090*/  MOV R2, UR4 ;  /* 0x0000000400027c02 */ /* 0x000fe20008000f00 */
[----:B------:R-:W-:Y:S01]  /*00a0*/  UIADD3.X UR7, UPT, UPT, URZ, UR9, URZ, UP0, !UPT ;  /* 0x00000009ff077290 */ /* 0x000fe200087fe4ff */
[----:B------:R-:W-:Y:S01]  /*00b0*/  UMOV UR4, URZ ;  /* 0x000000ff00047c82 */ /* 0x000fe20008000000 */
[----:B0-----:R-:W-:Y:S01]  /*00c0*/  IMAD R0, R0, UR5, R3 ;  /* 0x0000000500007c24 */ /* 0x001fe2000f8e0203 */
[----:B------:R-:W-:-:S04]  /*00d0*/  UIADD3.X UR5, UPT, UPT, URZ, UR11, URZ, UP1, !UPT ;  /* 0x0000000bff057290 */ /* 0x000fc80008ffe4ff */
[----:B------:R-:W-:Y:S02]  /*00e0*/  SHF.L.U32 R6, R0, 0x8, RZ ;  /* 0x0000000800067819 */ /* 0x000fe400000006ff */
[----:B--2---:R-:W-:-:S07]  /*00f0*/  MOV R3, UR5 ;  /* 0x0000000500037c02 */ /* 0x004fce0008000f00 */
.L_x_4:
[----:B------:R-:W-:Y:S01]  /*0100*/  MOV R4, UR6 ;  /* 0x0000000600047c02 */ /* 0x000fe20008000f00 */
[----:B------:R-:W2:Y:S01]  /*0110*/  LDG.E R17, desc[UR12][R2.64+-0x20] ;  /* 0xffffe00c02117981 */ /* 0x000ea2000c1e1900 */
[----:B------:R-:W-:-:S03]  /*0120*/  MOV R5, UR7 ;  /* 0x0000000700057c02 */ /* 0x000fc60008000f00 */
[----:B------:R-:W3:Y:S01]  /*0130*/  LDG.E R26, desc[UR12][R2.64+-0x1c] ;  /* 0xffffe40c021a7981 */ /* 0x000ee2000c1e1900 */
[----:B------:R-:W-:-:S03]  /*0140*/  IMAD.WIDE R4, R6, 0x4, R4 ;  /* 0x0000000406047825 */ /* 0x000fc600078e0204 */
[----:B------:R-:W4:Y:S04]  /*0150*/  LDG.E R19, desc[UR12][R2.64+-0x18] ;  /* 0xffffe80c02137981 */ /* 0x000f28000c1e1900 */
[----:B------:R-:W2:Y:S04]  /*0160*/  LDG.E R16, desc[UR12][R4.64+-0x20] ;  /* 0xffffe00c04107981 */ /* 0x000ea8000c1e1900 */
[----:B------:R-:W3:Y:S04]  /*0170*/  LDG.E R25, desc[UR12][R4.64+-0x1c] ;  /* 0xffffe40c04197981 */ /* 0x000ee8000c1e1900 */
[----:B------:R-:W4:Y:S04]  /*0180*/  LDG.E R20, desc[UR12][R4.64+-0x18] ;  /* 0xffffe80c04147981 */ /* 0x000f28000c1e1900 */
[----:B------:R-:W5:Y:S04]  /*0190*/  LDG.E R22, desc[UR12][R2.64+-0x14] ;  /* 0xffffec0c02167981 */ /* 0x000f68000c1e1900 */
        /* <DEDUP_REMOVED lines=11> */
[----:B------:R-:W5:Y:S01]  /*0250*/  LDG.E R18, desc[UR12][R2.64+0x4] ;  /* 0x0000040c02127981 */ /* 0x000f62000c1e1900 */
[----:B--2---:R-:W-:-:S03]  /*0260*/  IMAD R16, R16, R17, R15 ;  /* 0x0000001110107224 */ /* 0x004fc600078e020f */
[----:B------:R-:W2:Y:S01]  /*0270*/  LDG.E R17, desc[UR12][R4.64+0x4] ;  /* 0x0000040c04117981 */ /* 0x000ea2000c1e1900 */
[----:B---3--:R-:W-:-:S03]  /*0280*/  IMAD R25, R25, R26, R16 ;  /* 0x0000001a19197224 */ /* 0x008fc600078e0210 */
[----:B------:R-:W3:Y:S04]  /*0290*/  LDG.E R16, desc[UR12][R2.64+0x8] ;  /* 0x0000080c02107981 */ /* 0x000ee8000c1e1900 */
[----:B------:R-:W3:Y:S01]  /*02a0*/  LDG.E R15, desc[UR12][R4.64+0x8] ;  /* 0x0000080c040f7981 */ /* 0x000ee2000c1e1900 */
[----:B----4-:R-:W-:-:S03]  /*02b0*/  IMAD R25, R20, R19, R25 ;  /* 0x0000001314197224 */ /* 0x010fc600078e0219 */
[----:B------:R-:W4:Y:S04]  /*02c0*/  LDG.E R20, desc[UR12][R2.64+0xc] ;  /* 0x00000c0c02147981 */ /* 0x000f28000c1e1900 */
[----:B------:R-:W4:Y:S01]  /*02d0*/  LDG.E R19, desc[UR12][R4.64+0xc] ;  /* 0x00000c0c04137981 */ /* 0x000f22000c1e1900 */
[----:B-----5:R-:W-:-:S03]  /*02e0*/  IMAD R25, R21, R22, R25 ;  /* 0x0000001615197224 */ /* 0x020fc600078e0219 */
[----:B------:R-:W5:Y:S04]  /*02f0*/  LDG.E R22, desc[UR12][R2.64+0x10] ;  /* 0x0000100c02167981 */ /* 0x000f68000c1e1900 */
[----:B------:R-:W5:Y:S01]  /*0300*/  LDG.E R21, desc[UR12][R4.64+0x10] ;  /* 0x0000100c04157981 */ /* 0x000f62000c1e1900 */
[----:B------:R-:W-:-:S03]  /*0310*/  IMAD R25, R24, R23, R25 ;  /* 0x0000001718197224 */ /* 0x000fc600078e0219 */
[----:B------:R-:W5:Y:S04]  /*0320*/  LDG.E R24, desc[UR12][R2.64+0x14] ;  /* 0x0000140c02187981 */ /* 0x000f68000c1e1900 */
[----:B------:R-:W5:Y:S01]  /*0330*/  LDG.E R23, desc[UR12][R4.64+0x14] ;  /* 0x0000140c04177981 */ /* 0x000f62000c1e1900 */
[----:B------:R-:W-:-:S03]  /*0340*/  IMAD R27, R13, R14, R25 ;  /* 0x0000000e0d1b7224 */ /* 0x000fc600078e0219 */
[----:B------:R-:W5:Y:S04]  /*0350*/  LDG.E R13, desc[UR12][R2.64+0x18] ;  /* 0x0000180c020d7981 */ /* 0x000f68000c1e1900 */
[----:B------:R-:W5:Y:S04]  /*0360*/  LDG.E R14, desc[UR12][R4.64+0x18] ;  /* 0x0000180c040e7981 */ /* 0x000f68000c1e1900 */
[----:B------:R-:W5:Y:S04]  /*0370*/  LDG.E R25, desc[UR12][R4.64+0x1c] ;  /* 0x00001c0c04197981 */ /* 0x000f68000c1e1900 */
[----:B------:R0:W5:Y:S01]  /*0380*/  LDG.E R26, desc[UR12][R2.64+0x1c] ;  /* 0x00001c0c021a7981 */ /* 0x000162000c1e1900 */
[----:B------:R-:W-:-:S04]  /*0390*/  IMAD R7, R7, R8, R27 ;  /* 0x0000000807077224 */ /* 0x000fc800078e021b */
[----:B------:R-:W-:-:S04]  /*03a0*/  IMAD R7, R12, R9, R7 ;  /* 0x000000090c077224 */ /* 0x000fc800078e0207 */
[----:B------:R-:W-:Y:S01]  /*03b0*/  IMAD R7, R10, R11, R7 ;  /* 0x0000000b0a077224 */ /* 0x000fe200078e0207 */
[----:B------:R-:W-:-:S04]  /*03c0*/  UIADD3 UR4, UPT, UPT, UR4, 0x10, URZ ;  /* 0x0000001004047890 */ /* 0x000fc8000fffe0ff */
[----:B------:R-:W-:Y:S01]  /*03d0*/  UISETP.NE.AND UP0, UPT, UR4, 0x100, UPT ;  /* 0x000001000400788c */ /* 0x000fe2000bf05270 */
[----:B0-----:R-:W-:Y:S02]  /*03e0*/  IADD3 R2, P0, PT, R2, 0x40, RZ ;  /* 0x0000004002027810 */ /* 0x001fe40007f1e0ff */
[----:B------:R-:W-:Y:S02]  /*03f0*/  IADD3 R6, PT, PT, R6, 0x10, RZ ;  /* 0x0000001006067810 */ /* 0x000fe40007ffe0ff */
[----:B------:R-:W-:Y:S01]  /*0400*/  IADD3.X R3, PT, PT, RZ, R3, RZ, P0, !PT ;  /* 0x00000003ff037210 */ /* 0x000fe200007fe4ff */
[----:B--2---:R-:W-:-:S04]  /*0410*/  IMAD R7, R17, R18, R7 ;  /* 0x0000001211077224 */ /* 0x004fc800078e0207 */
[----:B---3--:R-:W-:-:S04]  /*0420*/  IMAD R7, R15, R16, R7 ;  /* 0x000000100f077224 */ /* 0x008fc800078e0207 */
[----:B----4-:R-:W-:-:S04]  /*0430*/  IMAD R7, R19, R20, R7 ;  /* 0x0000001413077224 */ /* 0x010fc800078e0207 */
[----:B-----5:R-:W-:-:S04]  /*0440*/  IMAD R7, R21, R22, R7 ;  /* 0x0000001615077224 */ /* 0x020fc800078e0207 */
[----:B------:R-:W-:-:S04]  /*0450*/  IMAD R7, R23, R24, R7 ;  /* 0x0000001817077224 */ /* 0x000fc800078e0207 */
[----:B------:R-:W-:-:S04]  /*0460*/  IMAD R7, R14, R13, R7 ;  /* 0x0000000d0e077224 */ /* 0x000fc800078e0207 */
[----:B------:R-:W-:Y:S01]  /*0470*/  IMAD R15, R25, R26, R7 ;  /* 0x0000001a190f7224 */ /* 0x000fe200078e0207 */
[----:B------:R-:W-:Y:S06]  /*0480*/  BRA.U UP0, `(.L_x_4) ;  /* 0xfffffffd001c7547 */ /* 0x000fec000b83ffff */
[----:B------:R-:W0:Y:S02]  /*0490*/  LDC.64 R2, c[0x0][0x390] ;  /* 0x0000e400ff027b82 */ /* 0x000e240000000a00 */
[----:B0-----:R-:W-:-:S05]  /*04a0*/  IMAD.WIDE R2, R0, 0x4, R2 ;  /* 0x0000000400027825 */ /* 0x001fca00078e0202 */
[----:B------:R-:W-:Y:S01]  /*04b0*/  STG.E desc[UR12][R2.64], R15 ;  /* 0x0000000f02007986 */ /* 0x000fe2000c10190c */
[----:B------:R-:W-:Y:S05]  /*04c0*/  EXIT ;  /* 0x000000000000794d */ /* 0x000fea0003800000 */
.L_x_5:
        /* <DEDUP_REMOVED lines=11> */
.L_x_8:


//--------------------- .nv.shared._Z29mult_kernel_optimizado_reducePiS_S_ --------------------------
	.section	.nv.shared._Z29mult_kernel_optimizado_reducePiS_S_,"aw",@nobits
	.sectionflags	@""
	.align	16
	.zero		1024


//--------------------- .nv.shared.reserved.0     --------------------------
	.section	.nv.shared.reserved.0,"aw",@nobits
	.weak		__nv_reservedSMEM_offset_0_alias
	.size		__nv_reservedSMEM_offset_0_alias, 0, 64
	.other		__nv_reservedSMEM_offset_0_alias,@"STO_CUDA_RESERVED_SHARED STV_DEFAULT"
__nv_reservedSMEM_offset_0_alias:
	.zero		0
	.zero		64


//--------------------- .nv.shared._Z22mult_kernel_optimizadoPiS_S_ --------------------------
	.section	.nv.shared._Z22mult_kernel_optimizadoPiS_S_,"aw",@nobits
	.sectionflags	@""
	.align	16
	.zero		1024


//--------------------- .nv.shared._Z11mult_kernelPiS_S_ --------------------------
	.section	.nv.shared._Z11mult_kernelPiS_S_,"aw",@nobits
	.sectionflags	@""
	.align	16
	.zero		1024


//--------------------- .nv.constant0._Z29mult_kernel_optimizado_reducePiS_S_ --------------------------
	.section	.nv.constant0._Z29mult_kernel_optimizado_reducePiS_S_,"a",@progbits
	.sectionflags	@""
	.align	4
.nv.constant0._Z29mult_kernel_optimizado_reducePiS_S_:
	.zero		920


//--------------------- .nv.constant0._Z22mult_kernel_optimizadoPiS_S_ --------------------------
	.section	.nv.constant0._Z22mult_kernel_optimizadoPiS_S_,"a",@progbits
	.sectionflags	@""
	.align	4
.nv.constant0._Z22mult_kernel_optimizadoPiS_S_:
	.zero		920


//--------------------- .nv.constant0._Z11mult_kernelPiS_S_ --------------------------
	.section	.nv.constant0._Z11mult_kernelPiS_S_,"a",@progbits
	.sectionflags	@""
	.align	4
.nv.constant0._Z11mult_kernelPiS_S_:
	.zero		920


//--------------------- SYMBOLS --------------------------

	.type		.nv.reservedSmem.offset0,@object
	.size		.nv.reservedSmem.offset0,0x4
	.type		.nv.reservedSmem.cap,@object
	.size		.nv.reservedSmem.cap,0x4
